	.headerflags	@"EF_CUDA_TEXMODE_UNIFIED EF_CUDA_64BIT_ADDRESS EF_CUDA_ACCELERATORS EF_CUDA_SM90 EF_CUDA_VIRTUAL_SM(EF_CUDA_SM90)"
	.elftype	@"ET_EXEC"


//--------------------- .nv.info                  --------------------------
	.section	.nv.info,"",@"SHT_CUDA_INFO"
	.align	4


	//----- nvinfo : EIATTR_REGCOUNT
	.align		4
        /*0000*/ 	.byte	0x04, 0x2f
        /*0002*/ 	.short	(.L_3 - .L_2)
	.align		4
.L_2:
        /*0004*/ 	.word	index@(triton_poi_fused__native_batch_norm_legit_no_training_convolution_relu_1)
        /*0008*/ 	.word	0x00000017


	//----- nvinfo : EIATTR_MIN_STACK_SIZE
	.align		4
.L_3:
        /*000c*/ 	.byte	0x04, 0x12
        /*000e*/ 	.short	(.L_5 - .L_4)
	.align		4
.L_4:
        /*0010*/ 	.word	index@(triton_poi_fused__native_batch_norm_legit_no_training_convolution_relu_1)
        /*0014*/ 	.word	0x00000000


	//----- nvinfo : EIATTR_FRAME_SIZE
	.align		4
.L_5:
        /*0018*/ 	.byte	0x04, 0x11
        /*001a*/ 	.short	(.L_7 - .L_6)
	.align		4
.L_6:
        /*001c*/ 	.word	index@(triton_poi_fused__native_batch_norm_legit_no_training_convolution_relu_1)
        /*0020*/ 	.word	0x00000000


	//----- nvinfo : EIATTR_MIN_STACK_SIZE
	.align		4
.L_7:
        /*0024*/ 	.byte	0x04, 0x12
        /*0026*/ 	.short	(.L_9 - .L_8)
	.align		4
.L_8:
        /*0028*/ 	.word	index@(triton_poi_fused__native_batch_norm_legit_no_training_convolution_relu_1)
        /*002c*/ 	.word	0x00000000
.L_9:


//--------------------- .nv.info.triton_poi_fused__native_batch_norm_legit_no_training_convolution_relu_1 --------------------------
	.section	.nv.info.triton_poi_fused__native_batch_norm_legit_no_training_convolution_relu_1,"",@"SHT_CUDA_INFO"
	.sectionflags	@""
	.align	4


	//----- nvinfo : EIATTR_CUDA_API_VERSION
	.align		4
        /*0000*/ 	.byte	0x04, 0x37
        /*0002*/ 	.short	(.L_11 - .L_10)
.L_10:
        /*0004*/ 	.word	0x0000007c


	//----- nvinfo : EIATTR_KPARAM_INFO
	.align		4
.L_11:
        /*0008*/ 	.byte	0x04, 0x17
        /*000a*/ 	.short	(.L_13 - .L_12)
.L_12:
        /*000c*/ 	.word	0x00000000
        /*0010*/ 	.short	0x0007
        /*0012*/ 	.short	0x0038
        /*0014*/ 	.byte	0x00, 0xf0, 0x11, 0x00


	//----- nvinfo : EIATTR_KPARAM_INFO
	.align		4
.L_13:
        /*0018*/ 	.byte	0x04, 0x17
        /*001a*/ 	.short	(.L_15 - .L_14)
.L_14:
        /*001c*/ 	.word	0x00000000
        /*0020*/ 	.short	0x0006
        /*0022*/ 	.short	0x0030
        /*0024*/ 	.byte	0x00, 0xf4, 0x21, 0x00


	//----- nvinfo : EIATTR_KPARAM_INFO
	.align		4
.L_15:
        /*0028*/ 	.byte	0x04, 0x17
        /*002a*/ 	.short	(.L_17 - .L_16)
.L_16:
        /*002c*/ 	.word	0x00000000
        /*0030*/ 	.short	0x0005
        /*0032*/ 	.short	0x0028
        /*0034*/ 	.byte	0x00, 0xf4, 0x21, 0x00


	//----- nvinfo : EIATTR_KPARAM_INFO
	.align		4
.L_17:
        /*0038*/ 	.byte	0x04, 0x17
        /*003a*/ 	.short	(.L_19 - .L_18)
.L_18:
        /*003c*/ 	.word	0x00000000
        /*0040*/ 	.short	0x0004
        /*0042*/ 	.short	0x0020
        /*0044*/ 	.byte	0x00, 0xf4, 0x21, 0x00


	//----- nvinfo : EIATTR_KPARAM_INFO
	.align		4
.L_19:
        /*0048*/ 	.byte	0x04, 0x17
        /*004a*/ 	.short	(.L_21 - .L_20)
.L_20:
        /*004c*/ 	.word	0x00000000
        /*0050*/ 	.short	0x0003
        /*0052*/ 	.short	0x0018
        /*0054*/ 	.byte	0x00, 0xf4, 0x21, 0x00


	//----- nvinfo : EIATTR_KPARAM_INFO
	.align		4
.L_21:
        /*0058*/ 	.byte	0x04, 0x17
        /*005a*/ 	.short	(.L_23 - .L_22)
.L_22:
        /*005c*/ 	.word	0x00000000
        /*0060*/ 	.short	0x0002
        /*0062*/ 	.short	0x0010
        /*0064*/ 	.byte	0x00, 0xf4, 0x21, 0x00


	//----- nvinfo : EIATTR_KPARAM_INFO
	.align		4
.L_23:
        /*0068*/ 	.byte	0x04, 0x17
        /*006a*/ 	.short	(.L_25 - .L_24)
.L_24:
        /*006c*/ 	.word	0x00000000
        /*0070*/ 	.short	0x0001
        /*0072*/ 	.short	0x0008
        /*0074*/ 	.byte	0x00, 0xf4, 0x21, 0x00


	//----- nvinfo : EIATTR_KPARAM_INFO
	.align		4
.L_25:
        /*0078*/ 	.byte	0x04, 0x17
        /*007a*/ 	.short	(.L_27 - .L_26)
.L_26:
        /*007c*/ 	.word	0x00000000
        /*0080*/ 	.short	0x0000
        /*0082*/ 	.short	0x0000
        /*0084*/ 	.byte	0x00, 0xf4, 0x21, 0x00


	//----- nvinfo : EIATTR_SPARSE_MMA_MASK
	.align		4
.L_27:
        /*0088*/ 	.byte	0x03, 0x50
        /*008a*/ 	.short	0x0000


	//----- nvinfo : EIATTR_MAXREG_COUNT
	.align		4
        /*008c*/ 	.byte	0x03, 0x1b
        /*008e*/ 	.short	0x00ff


	//----- nvinfo : EIATTR_EXIT_INSTR_OFFSETS
	.align		4
        /*0090*/ 	.byte	0x04, 0x1c
        /*0092*/ 	.short	(.L_29 - .L_28)


	//   ....[0]....
.L_28:
        /*0094*/ 	.word	0x00000370


	//   ....[1]....
        /*0098*/ 	.word	0x00000390


	//----- nvinfo : EIATTR_REQNTID
	.align		4
.L_29:
        /*009c*/ 	.byte	0x04, 0x10
        /*009e*/ 	.short	(.L_31 - .L_30)
.L_30:
        /*00a0*/ 	.word	0x00000080
        /*00a4*/ 	.word	0x00000001
        /*00a8*/ 	.word	0x00000001


	//----- nvinfo : EIATTR_CBANK_PARAM_SIZE
	.align		4
.L_31:
        /*00ac*/ 	.byte	0x03, 0x19
        /*00ae*/ 	.short	0x003c


	//----- nvinfo : EIATTR_PARAM_CBANK
	.align		4
        /*00b0*/ 	.byte	0x04, 0x0a
        /*00b2*/ 	.short	(.L_33 - .L_32)
	.align		4
.L_32:
        /*00b4*/ 	.word	index@(.nv.constant0.triton_poi_fused__native_batch_norm_legit_no_training_convolution_relu_1)
        /*00b8*/ 	.short	0x0210
        /*00ba*/ 	.short	0x003c


	//----- nvinfo : EIATTR_SW_WAR
	.align		4
.L_33:
        /*00bc*/ 	.byte	0x04, 0x36
        /*00be*/ 	.short	(.L_35 - .L_34)
.L_34:
        /*00c0*/ 	.word	0x00000008
.L_35:


//--------------------- .nv.callgraph             --------------------------
	.section	.nv.callgraph,"",@"SHT_CUDA_CALLGRAPH"
	.align	4
	.sectionentsize	8
	.align		4
        /*0000*/ 	.word	0x00000000
	.align		4
        /*0004*/ 	.word	0xffffffff
	.align		4
        /*0008*/ 	.word	0x00000000
	.align		4
        /*000c*/ 	.word	0xfffffffe
	.align		4
        /*0010*/ 	.word	0x00000000
	.align		4
        /*0014*/ 	.word	0xfffffffd
	.align		4
        /*0018*/ 	.word	0x00000000
	.align		4
        /*001c*/ 	.word	0xfffffffc


//--------------------- .nv.constant4             --------------------------
	.section	.nv.constant4,"a",@progbits
	.align	8
	.align		8
.nv.constant4:
        /*0000*/ 	.dword	_$_str
	.align		8
        /*0008*/ 	.dword	_$_str_$_2


//--------------------- .text.triton_poi_fused__native_batch_norm_legit_no_training_convolution_relu_1 --------------------------
	.section	.text.triton_poi_fused__native_batch_norm_legit_no_training_convolution_relu_1,"ax",@progbits
	.align	128
        .global         triton_poi_fused__native_batch_norm_legit_no_training_convolution_relu_1
        .type           triton_poi_fused__native_batch_norm_legit_no_training_convolution_relu_1,@function
        .size           triton_poi_fused__native_batch_norm_legit_no_training_convolution_relu_1,(.L_x_1 - triton_poi_fused__native_batch_norm_legit_no_training_convolution_relu_1)
        .other          triton_poi_fused__native_batch_norm_legit_no_training_convolution_relu_1,@"STO_CUDA_ENTRY STV_DEFAULT"
triton_poi_fused__native_batch_norm_legit_no_training_convolution_relu_1:
.text.triton_poi_fused__native_batch_norm_legit_no_training_convolution_relu_1:
[----:B------:R-:W0:Y:S01]  /*0000*/  LDC R1, c[0x0][0x28] ;  /* 0x00000a00ff017b82 */ /* 0x000e220000000800 */
[----:B------:R-:W1:Y:S07]  /*0010*/  S2R R0, SR_TID.X ;  /* 0x0000000000007919 */ /* 0x000e6e0000002100 */
[----:B------:R-:W2:Y:S01]  /*0020*/  LDC.64 R12, c[0x0][0x228] ;  /* 0x00008a00ff0c7b82 */ /* 0x000ea20000000a00 */
[----:B------:R-:W-:Y:S01]  /*0030*/  CS2R R4, SRZ ;  /* 0x0000000000047805 */ /* 0x000fe2000001ff00 */
[----:B------:R-:W-:Y:S01]  /*0040*/  ULDC.64 UR4, c[0x0][0x208] ;  /* 0x0000820000047ab9 */ /* 0x000fe20000000a00 */
[----:B------:R-:W3:Y:S05]  /*0050*/  S2R R3, SR_CTAID.X ;  /* 0x0000000000037919 */ /* 0x000eea0000002500 */
[----:B------:R-:W4:Y:S08]  /*0060*/  LDC.64 R10, c[0x0][0x218] ;  /* 0x00008600ff0a7b82 */ /* 0x000f300000000a00 */
[----:B------:R-:W5:Y:S08]  /*0070*/  LDC.64 R14, c[0x0][0x220] ;  /* 0x00008800ff0e7b82 */ /* 0x000f700000000a00 */
[----:B------:R-:W5:Y:S01]  /*0080*/  LDC.64 R16, c[0x0][0x230] ;  /* 0x00008c00ff107b82 */ /* 0x000f620000000a00 */
[----:B-1----:R-:W-:-:S07]  /*0090*/  LOP3.LUT R0, R0, 0x7f, RZ, 0xc0, !PT ;  /* 0x0000007f00007812 */ /* 0x002fce00078ec0ff */
[----:B------:R-:W1:Y:S01]  /*00a0*/  LDC.64 R6, c[0x0][0x238] ;  /* 0x00008e00ff067b82 */ /* 0x000e620000000a00 */
[----:B---3--:R-:W-:Y:S02]  /*00b0*/  SHF.R.S32.HI R2, RZ, 0x18, R3 ;  /* 0x00000018ff027819 */ /* 0x008fe40000011403 */
[----:B------:R-:W-:Y:S02]  /*00c0*/  LEA R0, R3, R0, 0x7 ;  /* 0x0000000003007211 */ /* 0x000fe400078e38ff */
[----:B------:R-:W-:Y:S02]  /*00d0*/  SGXT R3, R2, 0x1 ;  /* 0x000000010203781a */ /* 0x000fe40000000200 */
[----:B------:R-:W-:Y:S02]  /*00e0*/  ISETP.GE.AND P0, PT, R0, 0x800, PT ;  /* 0x000008000000780c */ /* 0x000fe40003f06270 */
[----:B------:R-:W-:-:S04]  /*00f0*/  LEA.HI R3, R3, R0, RZ, 0x4 ;  /* 0x0000000003037211 */ /* 0x000fc800078f20ff */
[----:B------:R-:W-:-:S04]  /*0100*/  SHF.R.S32.HI R3, RZ, 0x4, R3 ;  /* 0x00000004ff037819 */ /* 0x000fc80000011403 */
[----:B------:R-:W-:-:S04]  /*0110*/  LEA.HI R2, R3, R3, RZ, 0x5 ;  /* 0x0000000303027211 */ /* 0x000fc800078f28ff */
[----:B------:R-:W-:-:S04]  /*0120*/  LOP3.LUT R2, R2, 0xffffffe0, RZ, 0xc0, !PT ;  /* 0xffffffe002027812 */ /* 0x000fc800078ec0ff */
[----:B------:R-:W-:Y:S02]  /*0130*/  IADD3 R19, R3, -R2, RZ ;  /* 0x8000000203137210 */ /* 0x000fe40007ffe0ff */
[----:B------:R-:W3:Y:S03]  /*0140*/  LDC.64 R2, c[0x0][0x210] ;  /* 0x00008400ff027b82 */ /* 0x000ee60000000a00 */
[----:B--2---:R-:W-:-:S05]  /*0150*/  IMAD.WIDE R12, R19, 0x4, R12 ;  /* 0x00000004130c7825 */ /* 0x004fca00078e020c */
[----:B------:R5:W2:Y:S01]  /*0160*/  @!P0 LDG.E.EL R4, desc[UR4][R12.64] ;  /* 0x000000040c048981 */ /* 0x000aa2000c2e1900 */
[----:B------:R-:W-:Y:S01]  /*0170*/  CS2R R8, SRZ ;  /* 0x0000000000087805 */ /* 0x000fe2000001ff00 */
[----:B----4-:R-:W-:-:S05]  /*0180*/  IMAD.WIDE R10, R19, 0x4, R10 ;  /* 0x00000004130a7825 */ /* 0x010fca00078e020a */
[----:B------:R4:W2:Y:S01]  /*0190*/  @!P0 LDG.E.EL R8, desc[UR4][R10.64] ;  /* 0x000000040a088981 */ /* 0x0008a2000c2e1900 */
[----:B-----5:R-:W-:-:S04]  /*01a0*/  IMAD.WIDE R12, R19, 0x4, R14 ;  /* 0x00000004130c7825 */ /* 0x020fc800078e020e */
[----:B---3--:R-:W-:Y:S01]  /*01b0*/  IMAD.WIDE R2, R0, 0x4, R2 ;  /* 0x0000000400027825 */ /* 0x008fe200078e0202 */
[----:B------:R-:W3:Y:S04]  /*01c0*/  @!P0 LDG.E.EL R9, desc[UR4][R12.64] ;  /* 0x000000040c098981 */ /* 0x000ee8000c2e1900 */
[----:B------:R-:W5:Y:S01]  /*01d0*/  @!P0 LDG.E R5, desc[UR4][R2.64] ;  /* 0x0000000402058981 */ /* 0x000f62000c1e1900 */
[----:B0-----:R-:W-:-:S04]  /*01e0*/  IMAD.WIDE R14, R19, 0x4, R16 ;  /* 0x00000004130e7825 */ /* 0x001fc800078e0210 */
[----:B-1----:R-:W-:Y:S01]  /*01f0*/  IMAD.WIDE R16, R19, 0x4, R6 ;  /* 0x0000000413107825 */ /* 0x002fe200078e0206 */
[----:B------:R-:W-:Y:S01]  /*0200*/  CS2R R18, SRZ ;  /* 0x0000000000127805 */ /* 0x000fe2000001ff00 */
[----:B----4-:R-:W-:Y:S01]  /*0210*/  HFMA2.MMA R11, -RZ, RZ, 1.625, 0 ;  /* 0x3e800000ff0b7435 */ /* 0x010fe200000001ff */
[----:B------:R-:W0:Y:S04]  /*0220*/  LDC.64 R6, c[0x0][0x240] ;  /* 0x00009000ff067b82 */ /* 0x000e280000000a00 */
[----:B------:R-:W4:Y:S04]  /*0230*/  @!P0 LDG.E.EL R18, desc[UR4][R14.64] ;  /* 0x000000040e128981 */ /* 0x000f28000c2e1900 */
[----:B------:R-:W4:Y:S01]  /*0240*/  @!P0 LDG.E.EL R19, desc[UR4][R16.64] ;  /* 0x0000000410138981 */ /* 0x000f22000c2e1900 */
[----:B0-----:R-:W-:-:S04]  /*0250*/  IMAD.WIDE R6, R0, 0x4, R6 ;  /* 0x0000000400067825 */ /* 0x001fc800078e0206 */
[----:B--2---:R-:W-:-:S04]  /*0260*/  FADD R4, R4, 9.9999997473787516356e-06 ;  /* 0x3727c5ac04047421 */ /* 0x004fc80000000000 */
[----:B------:R-:W0:Y:S02]  /*0270*/  MUFU.SQRT R20, R4 ;  /* 0x0000000400147308 */ /* 0x000e240000002000 */
[C---:B0-----:R-:W-:Y:S02]  /*0280*/  FSETP.GT.AND P1, PT, R20.reuse, 8.50705917302346158658e+37, PT ;  /* 0x7e8000001400780b */ /* 0x041fe40003f24000 */
[----:B------:R-:W-:-:S11]  /*0290*/  FSETP.GEU.AND P2, PT, R20, 1.175494350822287508e-38, PT ;  /* 0x008000001400780b */ /* 0x000fd60003f4e000 */
[----:B------:R-:W-:-:S04]  /*02a0*/  @P1 FMUL R20, R20, 0.25 ;  /* 0x3e80000014141820 */ /* 0x000fc80000400000 */
[----:B------:R-:W-:-:S06]  /*02b0*/  @!P2 FMUL R20, R20, 16777216 ;  /* 0x4b8000001414a820 */ /* 0x000fcc0000400000 */
[----:B------:R-:W0:Y:S01]  /*02c0*/  MUFU.RCP R20, R20 ;  /* 0x0000001400147308 */ /* 0x000e220000001000 */
[----:B------:R-:W-:Y:S01]  /*02d0*/  FSEL R11, R11, 1, P1 ;  /* 0x3f8000000b0b7808 */ /* 0x000fe20000800000 */
[----:B-----5:R-:W-:-:S04]  /*02e0*/  FADD R5, R8, R5 ;  /* 0x0000000508057221 */ /* 0x020fc80000000000 */
[----:B------:R-:W-:Y:S01]  /*02f0*/  @!P2 FMUL R11, R11, 16777216 ;  /* 0x4b8000000b0ba820 */ /* 0x000fe20000400000 */
[----:B---3--:R-:W-:-:S03]  /*0300*/  FADD R9, R5, -R9 ;  /* 0x8000000905097221 */ /* 0x008fc60000000000 */
[----:B0-----:R-:W-:-:S04]  /*0310*/  FMUL R4, R20, R11 ;  /* 0x0000000b14047220 */ /* 0x001fc80000400000 */
[----:B------:R-:W-:-:S04]  /*0320*/  FMUL R4, R9, R4 ;  /* 0x0000000409047220 */ /* 0x000fc80000400000 */
[----:B----4-:R-:W-:Y:S01]  /*0330*/  FFMA R4, R4, R18, R19 ;  /* 0x0000001204047223 */ /* 0x010fe20000000013 */
[----:B------:R0:W-:Y:S04]  /*0340*/  @!P0 STG.E desc[UR4][R2.64], R5 ;  /* 0x0000000502008986 */ /* 0x0001e8000c101904 */
[----:B------:R-:W-:-:S04]  /*0350*/  FSETP.GEU.AND P1, PT, R4, RZ, PT ;  /* 0x000000ff0400720b */ /* 0x000fc80003f2e000 */
[----:B------:R-:W-:Y:S01]  /*0360*/  FSEL R9, R4, RZ, P1 ;  /* 0x000000ff04097208 */ /* 0x000fe20000800000 */
[----:B0-----:R-:W-:Y:S08]  /*0370*/  @P0 EXIT ;  /* 0x000000000000094d */ /* 0x001ff00003800000 */
[----:B------:R-:W-:Y:S01]  /*0380*/  STG.E desc[UR4][R6.64], R9 ;  /* 0x0000000906007986 */ /* 0x000fe2000c101904 */
[----:B------:R-:W-:Y:S05]  /*0390*/  EXIT ;  /* 0x000000000000794d */ /* 0x000fea0003800000 */
.L_x_0:
[----:B------:R-:W-:-:S00]  /*03a0*/  BRA `(.L_x_0) ;  /* 0xfffffffc00fc7947 */ /* 0x000fc0000383ffff */
[----:B------:R-:W-:-:S00]  /*03b0*/  NOP ;  /* 0x0000000000007918 */ /* 0x000fc00000000000 */
        /* <DEDUP_REMOVED lines=12> */
.L_x_1:


//--------------------- .nv.global.init           --------------------------
	.section	.nv.global.init,"aw",@progbits
.nv.global.init:
	.type		_$_str,@object
	.size		_$_str,(_$_str_$_2 - _$_str)
_$_str:
        /*0000*/ 	.byte	0x5f, 0x5f, 0x43, 0x55, 0x44, 0x41, 0x5f, 0x46, 0x54, 0x5a, 0x00
	.type		_$_str_$_2,@object
	.size		_$_str_$_2,(.L_1 - _$_str_$_2)
_$_str_$_2:
        /*000b*/ 	.byte	0x5f, 0x5f, 0x43, 0x55, 0x44, 0x41, 0x5f, 0x50, 0x52, 0x45, 0x43, 0x5f, 0x53, 0x51, 0x52, 0x54
        /*001b*/ 	.byte	0x00
.L_1:


//--------------------- .nv.constant0.triton_poi_fused__native_batch_norm_legit_no_training_convolution_relu_1 --------------------------
	.section	.nv.constant0.triton_poi_fused__native_batch_norm_legit_no_training_convolution_relu_1,"a",@progbits
	.sectionflags	@""
	.align	4
.nv.constant0.triton_poi_fused__native_batch_norm_legit_no_training_convolution_relu_1:
	.zero		588
